//
// Generated by NVIDIA NVVM Compiler
//
// Compiler Build ID: CL-36424714
// Cuda compilation tools, release 13.0, V13.0.88
// Based on NVVM 20.0.0
//

.version 9.0
.target sm_100
.address_size 64

	// .globl	_Z21test_mpipdom_dualpathPiS_S_i

.visible .entry _Z21test_mpipdom_dualpathPiS_S_i(
	.param .u64 .ptr .align 1 _Z21test_mpipdom_dualpathPiS_S_i_param_0,
	.param .u64 .ptr .align 1 _Z21test_mpipdom_dualpathPiS_S_i_param_1,
	.param .u64 .ptr .align 1 _Z21test_mpipdom_dualpathPiS_S_i_param_2,
	.param .u32 _Z21test_mpipdom_dualpathPiS_S_i_param_3
)
{
	.reg .pred 	%p<2>;
	.reg .b32 	%r<8>;
	.reg .b64 	%rd<15>;

	ld.param.u64 	%rd3, [_Z21test_mpipdom_dualpathPiS_S_i_param_0];
	ld.param.u64 	%rd4, [_Z21test_mpipdom_dualpathPiS_S_i_param_1];
	ld.param.u64 	%rd2, [_Z21test_mpipdom_dualpathPiS_S_i_param_2];
	cvta.to.global.u64 	%rd1, %rd4;
	cvta.to.global.u64 	%rd5, %rd3;
	mov.u32 	%r1, %tid.x;
	mul.wide.u32 	%rd6, %r1, 4;
	add.s64 	%rd7, %rd5, %rd6;
	ld.global.u32 	%r2, [%rd7];
	setp.gt.u32 	%p1, %r1, 7;
	@%p1 bra 	$L__BB0_2;
	mul.wide.s32 	%rd10, %r2, 4;
	add.s64 	%rd11, %rd1, %rd10;
	ld.global.u32 	%r7, [%rd11];
	bra.uni 	$L__BB0_3;
$L__BB0_2:
	add.s64 	%rd9, %rd1, %rd6;
	ld.global.u32 	%r6, [%rd9];
	add.s32 	%r7, %r6, %r2;
$L__BB0_3:
	cvta.to.global.u64 	%rd12, %rd2;
	add.s64 	%rd14, %rd12, %rd6;
	st.global.u32 	[%rd14], %r7;
	ret;

}


// ===== COMPILED SASS (sm_100) =====

	.target	sm_100

	.elftype	@"ET_EXEC"


//--------------------- .note.nv.tkinfo           --------------------------
	.section	.note.nv.tkinfo,"",@"SHT_NOTE"
	.sectionflags	@"SHF_NOTE_NV_TKINFO"
	.tkinfo
        /*0018*/ 	.word	0x00000002
        /*0030*/ 	.string	""
        /*0030*/ 	.string	"ptxas"
        /*0030*/ 	.string	"Cuda compilation tools, release 13.0, V13.0.88"
        /*0030*/ 	.string	"Build cuda_13.0.r13.0/compiler.36424714_0"
        /*0030*/ 	.string	"-arch sm_100 -m 64 "



//--------------------- .note.nv.cuinfo           --------------------------
	.section	.note.nv.cuinfo,"",@"SHT_NOTE"
	.sectionflags	@"SHF_NOTE_NV_CUINFO"
        /*0018*/ 	.short	0x0002
        /*001a*/ 	.short	0x0064
        /*001c*/ 	.short	0x0082
	.zero		2


//--------------------- .nv.info                  --------------------------
	.section	.nv.info,"",@"SHT_CUDA_INFO"
	.align	4


	//----- nvinfo : EIATTR_REGCOUNT
	.align		4
        /*0000*/ 	.byte	0x04, 0x2f
        /*0002*/ 	.short	(.L_1 - .L_0)
	.align		4
.L_0:
        /*0004*/ 	.word	index@(_Z21test_mpipdom_dualpathPiS_S_i)
        /*0008*/ 	.word	0x00000010


	//----- nvinfo : EIATTR_FRAME_SIZE
	.align		4
.L_1:
        /*000c*/ 	.byte	0x04, 0x11
        /*000e*/ 	.short	(.L_3 - .L_2)
	.align		4
.L_2:
        /*0010*/ 	.word	index@(_Z21test_mpipdom_dualpathPiS_S_i)
        /*0014*/ 	.word	0x00000000


	//----- nvinfo : EIATTR_MIN_STACK_SIZE
	.align		4
.L_3:
        /*0018*/ 	.byte	0x04, 0x12
        /*001a*/ 	.short	(.L_5 - .L_4)
	.align		4
.L_4:
        /*001c*/ 	.word	index@(_Z21test_mpipdom_dualpathPiS_S_i)
        /*0020*/ 	.word	0x00000000
.L_5:


//--------------------- .nv.compat                --------------------------
	.section	.nv.compat,"",@"SHT_CUDA_COMPAT_INFO"
	.align	4
        /*0000*/ 	.byte	0x02, 0x09, 0x00, 0x00, 0x02, 0x02, 0x01, 0x00, 0x02, 0x05, 0x05, 0x00, 0x03, 0x07, 0x01, 0x01
        /*0010*/ 	.byte	0x02, 0x03, 0x00, 0x00, 0x02, 0x06, 0x01, 0x00, 0x04, 0x0b, 0x08, 0x00, 0x09, 0x00, 0x00, 0x00
        /*0020*/ 	.byte	0x00, 0x00, 0x00, 0x00


//--------------------- .nv.info._Z21test_mpipdom_dualpathPiS_S_i --------------------------
	.section	.nv.info._Z21test_mpipdom_dualpathPiS_S_i,"",@"SHT_CUDA_INFO"
	.sectionflags	@""
	.align	4


	//----- nvinfo : EIATTR_CUDA_API_VERSION
	.align		4
        /*0000*/ 	.byte	0x04, 0x37
        /*0002*/ 	.short	(.L_7 - .L_6)
.L_6:
        /*0004*/ 	.word	0x00000082


	//----- nvinfo : EIATTR_KPARAM_INFO
	.align		4
.L_7:
        /*0008*/ 	.byte	0x04, 0x17
        /*000a*/ 	.short	(.L_9 - .L_8)
.L_8:
        /*000c*/ 	.word	0x00000000
        /*0010*/ 	.short	0x0003
        /*0012*/ 	.short	0x0018
        /*0014*/ 	.byte	0x00, 0xf0, 0x11, 0x00


	//----- nvinfo : EIATTR_KPARAM_INFO
	.align		4
.L_9:
        /*0018*/ 	.byte	0x04, 0x17
        /*001a*/ 	.short	(.L_11 - .L_10)
.L_10:
        /*001c*/ 	.word	0x00000000
        /*0020*/ 	.short	0x0002
        /*0022*/ 	.short	0x0010
        /*0024*/ 	.byte	0x00, 0xf5, 0x21, 0x00


	//----- nvinfo : EIATTR_KPARAM_INFO
	.align		4
.L_11:
        /*0028*/ 	.byte	0x04, 0x17
        /*002a*/ 	.short	(.L_13 - .L_12)
.L_12:
        /*002c*/ 	.word	0x00000000
        /*0030*/ 	.short	0x0001
        /*0032*/ 	.short	0x0008
        /*0034*/ 	.byte	0x00, 0xf5, 0x21, 0x00


	//----- nvinfo : EIATTR_KPARAM_INFO
	.align		4
.L_13:
        /*0038*/ 	.byte	0x04, 0x17
        /*003a*/ 	.short	(.L_15 - .L_14)
.L_14:
        /*003c*/ 	.word	0x00000000
        /*0040*/ 	.short	0x0000
        /*0042*/ 	.short	0x0000
        /*0044*/ 	.byte	0x00, 0xf5, 0x21, 0x00


	//----- nvinfo : EIATTR_SPARSE_MMA_MASK
	.align		4
.L_15:
        /*0048*/ 	.byte	0x03, 0x50
        /*004a*/ 	.short	0x0000


	//----- nvinfo : EIATTR_MAXREG_COUNT
	.align		4
        /*004c*/ 	.byte	0x03, 0x1b
        /*004e*/ 	.short	0x00ff


	//----- nvinfo : EIATTR_MERCURY_ISA_VERSION
	.align		4
        /*0050*/ 	.byte	0x03, 0x5f
        /*0052*/ 	.short	0x0101


	//----- nvinfo : EIATTR_VRC_CTA_INIT_COUNT
	.align		4
        /*0054*/ 	.byte	0x02, 0x4a
	.zero		1
	.zero		1


	//----- nvinfo : EIATTR_EXIT_INSTR_OFFSETS
	.align		4
        /*0058*/ 	.byte	0x04, 0x1c
        /*005a*/ 	.short	(.L_17 - .L_16)


	//   ....[0]....
.L_16:
        /*005c*/ 	.word	0x00000100


	//----- nvinfo : EIATTR_CBANK_PARAM_SIZE
	.align		4
.L_17:
        /*0060*/ 	.byte	0x03, 0x19
        /*0062*/ 	.short	0x001c


	//----- nvinfo : EIATTR_PARAM_CBANK
	.align		4
        /*0064*/ 	.byte	0x04, 0x0a
        /*0066*/ 	.short	(.L_19 - .L_18)
	.align		4
.L_18:
        /*0068*/ 	.word	index@(.nv.constant0._Z21test_mpipdom_dualpathPiS_S_i)
        /*006c*/ 	.short	0x0380
        /*006e*/ 	.short	0x001c


	//----- nvinfo : EIATTR_SW_WAR
	.align		4
.L_19:
        /*0070*/ 	.byte	0x04, 0x36
        /*0072*/ 	.short	(.L_21 - .L_20)
.L_20:
        /*0074*/ 	.word	0x00000008
.L_21:


//--------------------- .nv.callgraph             --------------------------
	.section	.nv.callgraph,"",@"SHT_CUDA_CALLGRAPH"
	.align	4
	.sectionentsize	8
	.align		4
        /*0000*/ 	.word	0x00000000
	.align		4
        /*0004*/ 	.word	0xffffffff
	.align		4
        /*0008*/ 	.word	0x00000000
	.align		4
        /*000c*/ 	.word	0xfffffffe
	.align		4
        /*0010*/ 	.word	0x00000000
	.align		4
        /*0014*/ 	.word	0xfffffffd
	.align		4
        /*0018*/ 	.word	0x00000000
	.align		4
        /*001c*/ 	.word	0xfffffffc


//--------------------- .text._Z21test_mpipdom_dualpathPiS_S_i --------------------------
	.section	.text._Z21test_mpipdom_dualpathPiS_S_i,"ax",@progbits
	.align	128
        .global         _Z21test_mpipdom_dualpathPiS_S_i
        .type           _Z21test_mpipdom_dualpathPiS_S_i,@function
        .size           _Z21test_mpipdom_dualpathPiS_S_i,(.L_x_1 - _Z21test_mpipdom_dualpathPiS_S_i)
        .other          _Z21test_mpipdom_dualpathPiS_S_i,@"STO_CUDA_ENTRY STV_DEFAULT"
_Z21test_mpipdom_dualpathPiS_S_i:
.text._Z21test_mpipdom_dualpathPiS_S_i:
[----:B------:R-:W-:Y:S01]  /*0000*/  LDC R1, c[0x0][0x37c] ;  /* 0x0000df00ff017b82 */ /* 0x000fe20000000800 */
[----:B------:R-:W0:Y:S07]  /*0010*/  S2R R13, SR_TID.X ;  /* 0x00000000000d7919 */ /* 0x000e2e0000002100 */
[----:B------:R-:W0:Y:S01]  /*0020*/  LDC.64 R2, c[0x0][0x380] ;  /* 0x0000e000ff027b82 */ /* 0x000e220000000a00 */
[----:B------:R-:W1:Y:S07]  /*0030*/  LDCU.64 UR4, c[0x0][0x358] ;  /* 0x00006b00ff0477ac */ /* 0x000e6e0008000a00 */
[----:B------:R-:W2:Y:S08]  /*0040*/  LDC.64 R4, c[0x0][0x388] ;  /* 0x0000e200ff047b82 */ /* 0x000eb00000000a00 */
[----:B------:R-:W3:Y:S01]  /*0050*/  LDC.64 R8, c[0x0][0x390] ;  /* 0x0000e400ff087b82 */ /* 0x000ee20000000a00 */
[----:B0-----:R-:W-:-:S06]  /*0060*/  IMAD.WIDE.U32 R2, R13, 0x4, R2 ;  /* 0x000000040d027825 */ /* 0x001fcc00078e0002 */
[----:B-1----:R-:W4:Y:S01]  /*0070*/  LDG.E R3, desc[UR4][R2.64] ;  /* 0x0000000402037981 */ /* 0x002f22000c1e1900 */
[----:B------:R-:W-:-:S13]  /*0080*/  ISETP.GT.U32.AND P0, PT, R13, 0x7, PT ;  /* 0x000000070d00780c */ /* 0x000fda0003f04070 */
[----:B--2---:R-:W-:-:S06]  /*0090*/  @P0 IMAD.WIDE.U32 R6, R13, 0x4, R4 ;  /* 0x000000040d060825 */ /* 0x004fcc00078e0004 */
[----:B------:R-:W2:Y:S01]  /*00a0*/  @P0 LDG.E R6, desc[UR4][R6.64] ;  /* 0x0000000406060981 */ /* 0x000ea2000c1e1900 */
[----:B----4-:R-:W-:-:S05]  /*00b0*/  @!P0 IMAD.WIDE R4, R3, 0x4, R4 ;  /* 0x0000000403048825 */ /* 0x010fca00078e0204 */
[----:B------:R-:W4:Y:S01]  /*00c0*/  @!P0 LDG.E R11, desc[UR4][R4.64] ;  /* 0x00000004040b8981 */ /* 0x000f22000c1e1900 */
[----:B---3--:R-:W-:Y:S01]  /*00d0*/  IMAD.WIDE.U32 R8, R13, 0x4, R8 ;  /* 0x000000040d087825 */ /* 0x008fe200078e0008 */
[----:B--2---:R-:W-:-:S05]  /*00e0*/  @P0 IADD3 R11, PT, PT, R3, R6, RZ ;  /* 0x00000006030b0210 */ /* 0x004fca0007ffe0ff */
[----:B----4-:R-:W-:Y:S01]  /*00f0*/  STG.E desc[UR4][R8.64], R11 ;  /* 0x0000000b08007986 */ /* 0x010fe2000c101904 */
[----:B------:R-:W-:Y:S05]  /*0100*/  EXIT ;  /* 0x000000000000794d */ /* 0x000fea0003800000 */
.L_x_0:
[----:B------:R-:W-:-:S00]  /*0110*/  BRA `(.L_x_0) ;  /* 0xfffffffc00fc7947 */ /* 0x000fc0000383ffff */
[----:B------:R-:W-:-:S00]  /*0120*/  NOP ;  /* 0x0000000000007918 */ /* 0x000fc00000000000 */
        /* <DEDUP_REMOVED lines=13> */
.L_x_1:


//--------------------- .nv.shared.reserved.0     --------------------------
	.section	.nv.shared.reserved.0,"aw",@nobits
	.weak		__nv_reservedSMEM_offset_0_alias
	.size		__nv_reservedSMEM_offset_0_alias, 0, 64
	.other		__nv_reservedSMEM_offset_0_alias,@"STO_CUDA_RESERVED_SHARED STV_DEFAULT"
__nv_reservedSMEM_offset_0_alias:
	.zero		0
	.zero		64


//--------------------- .nv.constant0._Z21test_mpipdom_dualpathPiS_S_i --------------------------
	.section	.nv.constant0._Z21test_mpipdom_dualpathPiS_S_i,"a",@progbits
	.sectionflags	@""
	.align	4
.nv.constant0._Z21test_mpipdom_dualpathPiS_S_i:
	.zero		924


//--------------------- SYMBOLS --------------------------

	.type		.nv.reservedSmem.offset0,@object
	.size		.nv.reservedSmem.offset0,0x4
